//
// Generated by NVIDIA NVVM Compiler
//
// Compiler Build ID: CL-36424714
// Cuda compilation tools, release 13.0, V13.0.88
// Based on NVVM 20.0.0
//

.version 9.0
.target sm_100
.address_size 64

	// .globl	_Z14tiledmatrixMulPfS_S_i
// _ZZ14tiledmatrixMulPfS_S_iE6tile_a has been demoted
// _ZZ14tiledmatrixMulPfS_S_iE6tile_b has been demoted

.visible .entry _Z14tiledmatrixMulPfS_S_i(
	.param .u64 .ptr .align 1 _Z14tiledmatrixMulPfS_S_i_param_0,
	.param .u64 .ptr .align 1 _Z14tiledmatrixMulPfS_S_i_param_1,
	.param .u64 .ptr .align 1 _Z14tiledmatrixMulPfS_S_i_param_2,
	.param .u32 _Z14tiledmatrixMulPfS_S_i_param_3
)
{
	.reg .pred 	%p<10>;
	.reg .b32 	%r<140>;
	.reg .b32 	%f<92>;
	.reg .b64 	%rd<50>;
	// demoted variable
	.shared .align 4 .b8 _ZZ14tiledmatrixMulPfS_S_iE6tile_a[1024];
	// demoted variable
	.shared .align 4 .b8 _ZZ14tiledmatrixMulPfS_S_iE6tile_b[1024];
	ld.param.u64 	%rd4, [_Z14tiledmatrixMulPfS_S_i_param_0];
	ld.param.u64 	%rd5, [_Z14tiledmatrixMulPfS_S_i_param_1];
	ld.param.u32 	%r38, [_Z14tiledmatrixMulPfS_S_i_param_3];
	cvta.to.global.u64 	%rd1, %rd5;
	cvta.to.global.u64 	%rd2, %rd4;
	mov.u32 	%r39, %ctaid.y;
	mov.u32 	%r40, %ntid.y;
	mov.u32 	%r41, %tid.y;
	mad.lo.s32 	%r1, %r39, %r40, %r41;
	mov.u32 	%r42, %ctaid.x;
	mov.u32 	%r43, %ntid.x;
	mov.u32 	%r44, %tid.x;
	mad.lo.s32 	%r2, %r42, %r43, %r44;
	max.s32 	%r45, %r1, %r2;
	setp.ge.s32 	%p1, %r45, %r38;
	@%p1 bra 	$L__BB0_13;
	shl.b32 	%r48, %r2, 2;
	mov.u32 	%r49, _ZZ14tiledmatrixMulPfS_S_iE6tile_a;
	add.s32 	%r3, %r49, %r48;
	mul.lo.s32 	%r4, %r38, %r1;
	shl.b32 	%r50, %r1, 2;
	mov.u32 	%r51, _ZZ14tiledmatrixMulPfS_S_iE6tile_b;
	add.s32 	%r5, %r51, %r50;
	add.s32 	%r52, %r38, -1;
	and.b32  	%r6, %r38, 7;
	setp.lt.u32 	%p2, %r52, 7;
	mov.b32 	%r134, 0;
	mov.u32 	%r139, %r134;
	@%p2 bra 	$L__BB0_4;
	and.b32  	%r134, %r38, 2147483640;
	neg.s32 	%r128, %r134;
	add.s32 	%r125, %r49, 16;
	add.s32 	%r124, %r51, 16;
	shl.b32 	%r9, %r38, 3;
	mov.b32 	%r139, 0;
	mul.wide.s32 	%rd10, %r38, 4;
	mov.u32 	%r126, %r4;
	mov.u32 	%r127, %r2;
$L__BB0_3:
	.pragma "nounroll";
	mul.wide.s32 	%rd6, %r127, 4;
	add.s64 	%rd7, %rd2, %rd6;
	ld.global.f32 	%f1, [%rd7];
	st.shared.f32 	[%r3], %f1;
	mul.wide.u32 	%rd8, %r126, 4;
	add.s64 	%rd9, %rd1, %rd8;
	ld.global.f32 	%f2, [%rd9];
	st.shared.f32 	[%r5], %f2;
	{ 
	.reg .pred 	%p1; 
	setp.ne.u32 	%p1, %r38, 0; 
	bar.red.popc.u32 	%r58, 0, %p1; 
	}
	ld.shared.f32 	%f3, [%r125+-16];
	ld.shared.f32 	%f4, [%r124+-16];
	cvt.rn.f32.s32 	%f5, %r139;
	fma.rn.f32 	%f6, %f3, %f4, %f5;
	cvt.rzi.s32.f32 	%r59, %f6;
	{ 
	.reg .pred 	%p1; 
	setp.ne.u32 	%p1, %r38, 0; 
	bar.red.popc.u32 	%r60, 0, %p1; 
	}
	add.s64 	%rd11, %rd7, %rd10;
	ld.global.f32 	%f7, [%rd11];
	st.shared.f32 	[%r3], %f7;
	ld.global.f32 	%f8, [%rd9+4];
	st.shared.f32 	[%r5], %f8;
	{ 
	.reg .pred 	%p1; 
	setp.ne.u32 	%p1, %r38, 0; 
	bar.red.popc.u32 	%r61, 0, %p1; 
	}
	ld.shared.f32 	%f9, [%r125+-12];
	ld.shared.f32 	%f10, [%r124+-12];
	cvt.rn.f32.s32 	%f11, %r59;
	fma.rn.f32 	%f12, %f9, %f10, %f11;
	cvt.rzi.s32.f32 	%r62, %f12;
	{ 
	.reg .pred 	%p1; 
	setp.ne.u32 	%p1, %r38, 0; 
	bar.red.popc.u32 	%r63, 0, %p1; 
	}
	add.s64 	%rd12, %rd11, %rd10;
	ld.global.f32 	%f13, [%rd12];
	st.shared.f32 	[%r3], %f13;
	ld.global.f32 	%f14, [%rd9+8];
	st.shared.f32 	[%r5], %f14;
	{ 
	.reg .pred 	%p1; 
	setp.ne.u32 	%p1, %r38, 0; 
	bar.red.popc.u32 	%r64, 0, %p1; 
	}
	ld.shared.f32 	%f15, [%r125+-8];
	ld.shared.f32 	%f16, [%r124+-8];
	cvt.rn.f32.s32 	%f17, %r62;
	fma.rn.f32 	%f18, %f15, %f16, %f17;
	cvt.rzi.s32.f32 	%r65, %f18;
	{ 
	.reg .pred 	%p1; 
	setp.ne.u32 	%p1, %r38, 0; 
	bar.red.popc.u32 	%r66, 0, %p1; 
	}
	add.s64 	%rd13, %rd12, %rd10;
	ld.global.f32 	%f19, [%rd13];
	st.shared.f32 	[%r3], %f19;
	ld.global.f32 	%f20, [%rd9+12];
	st.shared.f32 	[%r5], %f20;
	{ 
	.reg .pred 	%p1; 
	setp.ne.u32 	%p1, %r38, 0; 
	bar.red.popc.u32 	%r67, 0, %p1; 
	}
	ld.shared.f32 	%f21, [%r125+-4];
	ld.shared.f32 	%f22, [%r124+-4];
	cvt.rn.f32.s32 	%f23, %r65;
	fma.rn.f32 	%f24, %f21, %f22, %f23;
	cvt.rzi.s32.f32 	%r68, %f24;
	{ 
	.reg .pred 	%p1; 
	setp.ne.u32 	%p1, %r38, 0; 
	bar.red.popc.u32 	%r69, 0, %p1; 
	}
	add.s64 	%rd14, %rd13, %rd10;
	ld.global.f32 	%f25, [%rd14];
	st.shared.f32 	[%r3], %f25;
	ld.global.f32 	%f26, [%rd9+16];
	st.shared.f32 	[%r5], %f26;
	{ 
	.reg .pred 	%p1; 
	setp.ne.u32 	%p1, %r38, 0; 
	bar.red.popc.u32 	%r70, 0, %p1; 
	}
	ld.shared.f32 	%f27, [%r125];
	ld.shared.f32 	%f28, [%r124];
	cvt.rn.f32.s32 	%f29, %r68;
	fma.rn.f32 	%f30, %f27, %f28, %f29;
	cvt.rzi.s32.f32 	%r71, %f30;
	{ 
	.reg .pred 	%p1; 
	setp.ne.u32 	%p1, %r38, 0; 
	bar.red.popc.u32 	%r72, 0, %p1; 
	}
	add.s64 	%rd15, %rd14, %rd10;
	ld.global.f32 	%f31, [%rd15];
	st.shared.f32 	[%r3], %f31;
	ld.global.f32 	%f32, [%rd9+20];
	st.shared.f32 	[%r5], %f32;
	{ 
	.reg .pred 	%p1; 
	setp.ne.u32 	%p1, %r38, 0; 
	bar.red.popc.u32 	%r73, 0, %p1; 
	}
	ld.shared.f32 	%f33, [%r125+4];
	ld.shared.f32 	%f34, [%r124+4];
	cvt.rn.f32.s32 	%f35, %r71;
	fma.rn.f32 	%f36, %f33, %f34, %f35;
	cvt.rzi.s32.f32 	%r74, %f36;
	{ 
	.reg .pred 	%p1; 
	setp.ne.u32 	%p1, %r38, 0; 
	bar.red.popc.u32 	%r75, 0, %p1; 
	}
	add.s64 	%rd16, %rd15, %rd10;
	ld.global.f32 	%f37, [%rd16];
	st.shared.f32 	[%r3], %f37;
	ld.global.f32 	%f38, [%rd9+24];
	st.shared.f32 	[%r5], %f38;
	{ 
	.reg .pred 	%p1; 
	setp.ne.u32 	%p1, %r38, 0; 
	bar.red.popc.u32 	%r76, 0, %p1; 
	}
	ld.shared.f32 	%f39, [%r125+8];
	ld.shared.f32 	%f40, [%r124+8];
	cvt.rn.f32.s32 	%f41, %r74;
	fma.rn.f32 	%f42, %f39, %f40, %f41;
	cvt.rzi.s32.f32 	%r77, %f42;
	{ 
	.reg .pred 	%p1; 
	setp.ne.u32 	%p1, %r38, 0; 
	bar.red.popc.u32 	%r78, 0, %p1; 
	}
	add.s64 	%rd17, %rd16, %rd10;
	ld.global.f32 	%f43, [%rd17];
	st.shared.f32 	[%r3], %f43;
	ld.global.f32 	%f44, [%rd9+28];
	st.shared.f32 	[%r5], %f44;
	{ 
	.reg .pred 	%p1; 
	setp.ne.u32 	%p1, %r38, 0; 
	bar.red.popc.u32 	%r79, 0, %p1; 
	}
	ld.shared.f32 	%f45, [%r125+12];
	ld.shared.f32 	%f46, [%r124+12];
	cvt.rn.f32.s32 	%f47, %r77;
	fma.rn.f32 	%f48, %f45, %f46, %f47;
	cvt.rzi.s32.f32 	%r139, %f48;
	{ 
	.reg .pred 	%p1; 
	setp.ne.u32 	%p1, %r38, 0; 
	bar.red.popc.u32 	%r80, 0, %p1; 
	}
	add.s32 	%r128, %r128, 8;
	add.s32 	%r127, %r127, %r9;
	add.s32 	%r126, %r126, 8;
	add.s32 	%r125, %r125, 32;
	add.s32 	%r124, %r124, 32;
	setp.ne.s32 	%p3, %r128, 0;
	@%p3 bra 	$L__BB0_3;
$L__BB0_4:
	setp.eq.s32 	%p4, %r6, 0;
	@%p4 bra 	$L__BB0_12;
	and.b32  	%r25, %r38, 3;
	setp.lt.u32 	%p5, %r6, 4;
	@%p5 bra 	$L__BB0_7;
	mad.lo.s32 	%r82, %r134, %r38, %r2;
	mul.wide.s32 	%rd18, %r82, 4;
	add.s64 	%rd19, %rd2, %rd18;
	ld.global.f32 	%f49, [%rd19];
	st.shared.f32 	[%r3], %f49;
	add.s32 	%r83, %r134, %r4;
	mul.wide.u32 	%rd20, %r83, 4;
	add.s64 	%rd21, %rd1, %rd20;
	ld.global.f32 	%f50, [%rd21];
	st.shared.f32 	[%r5], %f50;
	{ 
	.reg .pred 	%p1; 
	setp.ne.u32 	%p1, %r38, 0; 
	bar.red.popc.u32 	%r84, 0, %p1; 
	}
	shl.b32 	%r85, %r134, 2;
	mov.u32 	%r86, _ZZ14tiledmatrixMulPfS_S_iE6tile_a;
	add.s32 	%r87, %r86, %r85;
	ld.shared.f32 	%f51, [%r87];
	mov.u32 	%r88, _ZZ14tiledmatrixMulPfS_S_iE6tile_b;
	add.s32 	%r89, %r88, %r85;
	ld.shared.f32 	%f52, [%r89];
	cvt.rn.f32.s32 	%f53, %r139;
	fma.rn.f32 	%f54, %f51, %f52, %f53;
	cvt.rzi.s32.f32 	%r90, %f54;
	{ 
	.reg .pred 	%p1; 
	setp.ne.u32 	%p1, %r38, 0; 
	bar.red.popc.u32 	%r91, 0, %p1; 
	}
	mul.wide.s32 	%rd22, %r38, 4;
	add.s64 	%rd23, %rd19, %rd22;
	ld.global.f32 	%f55, [%rd23];
	st.shared.f32 	[%r3], %f55;
	cvt.u64.u32 	%rd24, %r4;
	cvt.u64.u32 	%rd25, %r134;
	add.s64 	%rd26, %rd25, %rd24;
	shl.b64 	%rd27, %rd26, 2;
	add.s64 	%rd28, %rd1, %rd27;
	ld.global.f32 	%f56, [%rd28+4];
	st.shared.f32 	[%r5], %f56;
	{ 
	.reg .pred 	%p1; 
	setp.ne.u32 	%p1, %r38, 0; 
	bar.red.popc.u32 	%r92, 0, %p1; 
	}
	ld.shared.f32 	%f57, [%r87+4];
	ld.shared.f32 	%f58, [%r89+4];
	cvt.rn.f32.s32 	%f59, %r90;
	fma.rn.f32 	%f60, %f57, %f58, %f59;
	cvt.rzi.s32.f32 	%r93, %f60;
	{ 
	.reg .pred 	%p1; 
	setp.ne.u32 	%p1, %r38, 0; 
	bar.red.popc.u32 	%r94, 0, %p1; 
	}
	add.s64 	%rd29, %rd23, %rd22;
	ld.global.f32 	%f61, [%rd29];
	st.shared.f32 	[%r3], %f61;
	ld.global.f32 	%f62, [%rd28+8];
	st.shared.f32 	[%r5], %f62;
	{ 
	.reg .pred 	%p1; 
	setp.ne.u32 	%p1, %r38, 0; 
	bar.red.popc.u32 	%r95, 0, %p1; 
	}
	ld.shared.f32 	%f63, [%r87+8];
	ld.shared.f32 	%f64, [%r89+8];
	cvt.rn.f32.s32 	%f65, %r93;
	fma.rn.f32 	%f66, %f63, %f64, %f65;
	cvt.rzi.s32.f32 	%r96, %f66;
	{ 
	.reg .pred 	%p1; 
	setp.ne.u32 	%p1, %r38, 0; 
	bar.red.popc.u32 	%r97, 0, %p1; 
	}
	add.s64 	%rd30, %rd29, %rd22;
	ld.global.f32 	%f67, [%rd30];
	st.shared.f32 	[%r3], %f67;
	ld.global.f32 	%f68, [%rd28+12];
	st.shared.f32 	[%r5], %f68;
	{ 
	.reg .pred 	%p1; 
	setp.ne.u32 	%p1, %r38, 0; 
	bar.red.popc.u32 	%r98, 0, %p1; 
	}
	ld.shared.f32 	%f69, [%r87+12];
	ld.shared.f32 	%f70, [%r89+12];
	cvt.rn.f32.s32 	%f71, %r96;
	fma.rn.f32 	%f72, %f69, %f70, %f71;
	{ 
	.reg .pred 	%p1; 
	setp.ne.u32 	%p1, %r38, 0; 
	bar.red.popc.u32 	%r99, 0, %p1; 
	}
	cvt.rzi.s32.f32 	%r139, %f72;
	add.s32 	%r134, %r134, 4;
$L__BB0_7:
	setp.eq.s32 	%p6, %r25, 0;
	@%p6 bra 	$L__BB0_12;
	setp.eq.s32 	%p7, %r25, 1;
	@%p7 bra 	$L__BB0_10;
	mad.lo.s32 	%r101, %r134, %r38, %r2;
	mul.wide.s32 	%rd31, %r101, 4;
	add.s64 	%rd32, %rd2, %rd31;
	ld.global.f32 	%f73, [%rd32];
	st.shared.f32 	[%r3], %f73;
	add.s32 	%r102, %r134, %r4;
	mul.wide.u32 	%rd33, %r102, 4;
	add.s64 	%rd34, %rd1, %rd33;
	ld.global.f32 	%f74, [%rd34];
	st.shared.f32 	[%r5], %f74;
	{ 
	.reg .pred 	%p1; 
	setp.ne.u32 	%p1, %r38, 0; 
	bar.red.popc.u32 	%r103, 0, %p1; 
	}
	shl.b32 	%r104, %r134, 2;
	mov.u32 	%r105, _ZZ14tiledmatrixMulPfS_S_iE6tile_a;
	add.s32 	%r106, %r105, %r104;
	ld.shared.f32 	%f75, [%r106];
	mov.u32 	%r107, _ZZ14tiledmatrixMulPfS_S_iE6tile_b;
	add.s32 	%r108, %r107, %r104;
	ld.shared.f32 	%f76, [%r108];
	cvt.rn.f32.s32 	%f77, %r139;
	fma.rn.f32 	%f78, %f75, %f76, %f77;
	cvt.rzi.s32.f32 	%r109, %f78;
	{ 
	.reg .pred 	%p1; 
	setp.ne.u32 	%p1, %r38, 0; 
	bar.red.popc.u32 	%r110, 0, %p1; 
	}
	mul.wide.s32 	%rd35, %r38, 4;
	add.s64 	%rd36, %rd32, %rd35;
	ld.global.f32 	%f79, [%rd36];
	st.shared.f32 	[%r3], %f79;
	cvt.u64.u32 	%rd37, %r4;
	cvt.u64.u32 	%rd38, %r134;
	add.s64 	%rd39, %rd38, %rd37;
	shl.b64 	%rd40, %rd39, 2;
	add.s64 	%rd41, %rd1, %rd40;
	ld.global.f32 	%f80, [%rd41+4];
	st.shared.f32 	[%r5], %f80;
	{ 
	.reg .pred 	%p1; 
	setp.ne.u32 	%p1, %r38, 0; 
	bar.red.popc.u32 	%r111, 0, %p1; 
	}
	ld.shared.f32 	%f81, [%r106+4];
	ld.shared.f32 	%f82, [%r108+4];
	cvt.rn.f32.s32 	%f83, %r109;
	fma.rn.f32 	%f84, %f81, %f82, %f83;
	{ 
	.reg .pred 	%p1; 
	setp.ne.u32 	%p1, %r38, 0; 
	bar.red.popc.u32 	%r112, 0, %p1; 
	}
	cvt.rzi.s32.f32 	%r139, %f84;
	add.s32 	%r134, %r134, 2;
$L__BB0_10:
	and.b32  	%r113, %r38, 1;
	setp.eq.b32 	%p8, %r113, 1;
	not.pred 	%p9, %p8;
	@%p9 bra 	$L__BB0_12;
	mad.lo.s32 	%r114, %r134, %r38, %r2;
	mul.wide.s32 	%rd42, %r114, 4;
	add.s64 	%rd43, %rd2, %rd42;
	ld.global.f32 	%f85, [%rd43];
	st.shared.f32 	[%r3], %f85;
	add.s32 	%r115, %r134, %r4;
	mul.wide.u32 	%rd44, %r115, 4;
	add.s64 	%rd45, %rd1, %rd44;
	ld.global.f32 	%f86, [%rd45];
	st.shared.f32 	[%r5], %f86;
	{ 
	.reg .pred 	%p1; 
	setp.ne.u32 	%p1, %r38, 0; 
	bar.red.popc.u32 	%r116, 0, %p1; 
	}
	shl.b32 	%r117, %r134, 2;
	mov.u32 	%r118, _ZZ14tiledmatrixMulPfS_S_iE6tile_a;
	add.s32 	%r119, %r118, %r117;
	ld.shared.f32 	%f87, [%r119];
	mov.u32 	%r120, _ZZ14tiledmatrixMulPfS_S_iE6tile_b;
	add.s32 	%r121, %r120, %r117;
	ld.shared.f32 	%f88, [%r121];
	cvt.rn.f32.s32 	%f89, %r139;
	fma.rn.f32 	%f90, %f87, %f88, %f89;
	cvt.rzi.s32.f32 	%r139, %f90;
	{ 
	.reg .pred 	%p1; 
	setp.ne.u32 	%p1, %r38, 0; 
	bar.red.popc.u32 	%r122, 0, %p1; 
	}
$L__BB0_12:
	ld.param.u64 	%rd49, [_Z14tiledmatrixMulPfS_S_i_param_2];
	cvt.rn.f32.s32 	%f91, %r139;
	add.s32 	%r123, %r4, %r2;
	cvta.to.global.u64 	%rd46, %rd49;
	mul.wide.s32 	%rd47, %r123, 4;
	add.s64 	%rd48, %rd46, %rd47;
	st.global.f32 	[%rd48], %f91;
$L__BB0_13:
	ret;

}


// ===== COMPILED SASS (sm_100) =====

	.target	sm_100

	.elftype	@"ET_EXEC"


//--------------------- .note.nv.tkinfo           --------------------------
	.section	.note.nv.tkinfo,"",@"SHT_NOTE"
	.sectionflags	@"SHF_NOTE_NV_TKINFO"
	.tkinfo
        /*0018*/ 	.word	0x00000002
        /*0030*/ 	.string	""
        /*0030*/ 	.string	"ptxas"
        /*0030*/ 	.string	"Cuda compilation tools, release 13.0, V13.0.88"
        /*0030*/ 	.string	"Build cuda_13.0.r13.0/compiler.36424714_0"
        /*0030*/ 	.string	"-arch sm_100 -m 64 "



//--------------------- .note.nv.cuinfo           --------------------------
	.section	.note.nv.cuinfo,"",@"SHT_NOTE"
	.sectionflags	@"SHF_NOTE_NV_CUINFO"
        /*0018*/ 	.short	0x0002
        /*001a*/ 	.short	0x0064
        /*001c*/ 	.short	0x0082
	.zero		2


//--------------------- .nv.info                  --------------------------
	.section	.nv.info,"",@"SHT_CUDA_INFO"
	.align	4


	//----- nvinfo : EIATTR_REGCOUNT
	.align		4
        /*0000*/ 	.byte	0x04, 0x2f
        /*0002*/ 	.short	(.L_1 - .L_0)
	.align		4
.L_0:
        /*0004*/ 	.word	index@(_Z14tiledmatrixMulPfS_S_i)
        /*0008*/ 	.word	0x00000020


	//----- nvinfo : EIATTR_FRAME_SIZE
	.align		4
.L_1:
        /*000c*/ 	.byte	0x04, 0x11
        /*000e*/ 	.short	(.L_3 - .L_2)
	.align		4
.L_2:
        /*0010*/ 	.word	index@(_Z14tiledmatrixMulPfS_S_i)
        /*0014*/ 	.word	0x00000000


	//----- nvinfo : EIATTR_MIN_STACK_SIZE
	.align		4
.L_3:
        /*0018*/ 	.byte	0x04, 0x12
        /*001a*/ 	.short	(.L_5 - .L_4)
	.align		4
.L_4:
        /*001c*/ 	.word	index@(_Z14tiledmatrixMulPfS_S_i)
        /*0020*/ 	.word	0x00000000
.L_5:


//--------------------- .nv.compat                --------------------------
	.section	.nv.compat,"",@"SHT_CUDA_COMPAT_INFO"
	.align	4
        /*0000*/ 	.byte	0x02, 0x09, 0x00, 0x00, 0x02, 0x02, 0x01, 0x00, 0x02, 0x05, 0x05, 0x00, 0x03, 0x07, 0x01, 0x01
        /*0010*/ 	.byte	0x02, 0x03, 0x00, 0x00, 0x02, 0x06, 0x01, 0x00, 0x04, 0x0b, 0x08, 0x00, 0x09, 0x00, 0x00, 0x00
        /*0020*/ 	.byte	0x00, 0x00, 0x00, 0x00


//--------------------- .nv.info._Z14tiledmatrixMulPfS_S_i --------------------------
	.section	.nv.info._Z14tiledmatrixMulPfS_S_i,"",@"SHT_CUDA_INFO"
	.sectionflags	@""
	.align	4


	//----- nvinfo : EIATTR_CUDA_API_VERSION
	.align		4
        /*0000*/ 	.byte	0x04, 0x37
        /*0002*/ 	.short	(.L_7 - .L_6)
.L_6:
        /*0004*/ 	.word	0x00000082


	//----- nvinfo : EIATTR_KPARAM_INFO
	.align		4
.L_7:
        /*0008*/ 	.byte	0x04, 0x17
        /*000a*/ 	.short	(.L_9 - .L_8)
.L_8:
        /*000c*/ 	.word	0x00000000
        /*0010*/ 	.short	0x0003
        /*0012*/ 	.short	0x0018
        /*0014*/ 	.byte	0x00, 0xf0, 0x11, 0x00


	//----- nvinfo : EIATTR_KPARAM_INFO
	.align		4
.L_9:
        /*0018*/ 	.byte	0x04, 0x17
        /*001a*/ 	.short	(.L_11 - .L_10)
.L_10:
        /*001c*/ 	.word	0x00000000
        /*0020*/ 	.short	0x0002
        /*0022*/ 	.short	0x0010
        /*0024*/ 	.byte	0x00, 0xf5, 0x21, 0x00


	//----- nvinfo : EIATTR_KPARAM_INFO
	.align		4
.L_11:
        /*0028*/ 	.byte	0x04, 0x17
        /*002a*/ 	.short	(.L_13 - .L_12)
.L_12:
        /*002c*/ 	.word	0x00000000
        /*0030*/ 	.short	0x0001
        /*0032*/ 	.short	0x0008
        /*0034*/ 	.byte	0x00, 0xf5, 0x21, 0x00


	//----- nvinfo : EIATTR_KPARAM_INFO
	.align		4
.L_13:
        /*0038*/ 	.byte	0x04, 0x17
        /*003a*/ 	.short	(.L_15 - .L_14)
.L_14:
        /*003c*/ 	.word	0x00000000
        /*0040*/ 	.short	0x0000
        /*0042*/ 	.short	0x0000
        /*0044*/ 	.byte	0x00, 0xf5, 0x21, 0x00


	//----- nvinfo : EIATTR_SPARSE_MMA_MASK
	.align		4
.L_15:
        /*0048*/ 	.byte	0x03, 0x50
        /*004a*/ 	.short	0x0000


	//----- nvinfo : EIATTR_MAXREG_COUNT
	.align		4
        /*004c*/ 	.byte	0x03, 0x1b
        /*004e*/ 	.short	0x00ff


	//----- nvinfo : EIATTR_NUM_BARRIERS
	.align		4
        /*0050*/ 	.byte	0x02, 0x4c
        /*0052*/ 	.byte	0x01
	.zero		1


	//----- nvinfo : EIATTR_MERCURY_ISA_VERSION
	.align		4
        /*0054*/ 	.byte	0x03, 0x5f
        /*0056*/ 	.short	0x0101


	//----- nvinfo : EIATTR_VRC_CTA_INIT_COUNT
	.align		4
        /*0058*/ 	.byte	0x02, 0x4a
	.zero		1
	.zero		1


	//----- nvinfo : EIATTR_EXIT_INSTR_OFFSETS
	.align		4
        /*005c*/ 	.byte	0x04, 0x1c
        /*005e*/ 	.short	(.L_17 - .L_16)


	//   ....[0]....
.L_16:
        /*0060*/ 	.word	0x000000c0


	//   ....[1]....
        /*0064*/ 	.word	0x00001350


	//----- nvinfo : EIATTR_CBANK_PARAM_SIZE
	.align		4
.L_17:
        /*0068*/ 	.byte	0x03, 0x19
        /*006a*/ 	.short	0x001c


	//----- nvinfo : EIATTR_PARAM_CBANK
	.align		4
        /*006c*/ 	.byte	0x04, 0x0a
        /*006e*/ 	.short	(.L_19 - .L_18)
	.align		4
.L_18:
        /*0070*/ 	.word	index@(.nv.constant0._Z14tiledmatrixMulPfS_S_i)
        /*0074*/ 	.short	0x0380
        /*0076*/ 	.short	0x001c


	//----- nvinfo : EIATTR_SW_WAR
	.align		4
.L_19:
        /*0078*/ 	.byte	0x04, 0x36
        /*007a*/ 	.short	(.L_21 - .L_20)
.L_20:
        /*007c*/ 	.word	0x00000008
.L_21:


//--------------------- .nv.callgraph             --------------------------
	.section	.nv.callgraph,"",@"SHT_CUDA_CALLGRAPH"
	.align	4
	.sectionentsize	8
	.align		4
        /*0000*/ 	.word	0x00000000
	.align		4
        /*0004*/ 	.word	0xffffffff
	.align		4
        /*0008*/ 	.word	0x00000000
	.align		4
        /*000c*/ 	.word	0xfffffffe
	.align		4
        /*0010*/ 	.word	0x00000000
	.align		4
        /*0014*/ 	.word	0xfffffffd
	.align		4
        /*0018*/ 	.word	0x00000000
	.align		4
        /*001c*/ 	.word	0xfffffffc


//--------------------- .text._Z14tiledmatrixMulPfS_S_i --------------------------
	.section	.text._Z14tiledmatrixMulPfS_S_i,"ax",@progbits
	.align	128
        .global         _Z14tiledmatrixMulPfS_S_i
        .type           _Z14tiledmatrixMulPfS_S_i,@function
        .size           _Z14tiledmatrixMulPfS_S_i,(.L_x_6 - _Z14tiledmatrixMulPfS_S_i)
        .other          _Z14tiledmatrixMulPfS_S_i,@"STO_CUDA_ENTRY STV_DEFAULT"
_Z14tiledmatrixMulPfS_S_i:
.text._Z14tiledmatrixMulPfS_S_i:
[----:B------:R-:W-:Y:S01]  /*0000*/  LDC R1, c[0x0][0x37c] ;  /* 0x0000df00ff017b82 */ /* 0x000fe20000000800 */
[----:B------:R-:W0:Y:S07]  /*0010*/  S2R R0, SR_TID.Y ;  /* 0x0000000000007919 */ /* 0x000e2e0000002200 */
[----:B------:R-:W0:Y:S01]  /*0020*/  S2UR UR4, SR_CTAID.Y ;  /* 0x00000000000479c3 */ /* 0x000e220000002600 */
[----:B------:R-:W1:Y:S07]  /*0030*/  S2R R3, SR_TID.X ;  /* 0x0000000000037919 */ /* 0x000e6e0000002100 */
[----:B------:R-:W0:Y:S08]  /*0040*/  LDC R17, c[0x0][0x364] ;  /* 0x0000d900ff117b82 */ /* 0x000e300000000800 */
[----:B------:R-:W1:Y:S08]  /*0050*/  S2UR UR5, SR_CTAID.X ;  /* 0x00000000000579c3 */ /* 0x000e700000002500 */
[----:B------:R-:W1:Y:S08]  /*0060*/  LDC R2, c[0x0][0x360] ;  /* 0x0000d800ff027b82 */ /* 0x000e700000000800 */
[----:B------:R-:W2:Y:S01]  /*0070*/  LDC R13, c[0x0][0x398] ;  /* 0x0000e600ff0d7b82 */ /* 0x000ea20000000800 */
[----:B0-----:R-:W-:-:S02]  /*0080*/  IMAD R17, R17, UR4, R0 ;  /* 0x0000000411117c24 */ /* 0x001fc4000f8e0200 */
[----:B-1----:R-:W-:-:S05]  /*0090*/  IMAD R0, R2, UR5, R3 ;  /* 0x0000000502007c24 */ /* 0x002fca000f8e0203 */
[----:B------:R-:W-:-:S04]  /*00a0*/  VIMNMX R2, PT, PT, R17, R0, !PT ;  /* 0x0000000011027248 */ /* 0x000fc80007fe0100 */
[----:B--2---:R-:W-:-:S13]  /*00b0*/  ISETP.GE.AND P0, PT, R2, R13, PT ;  /* 0x0000000d0200720c */ /* 0x004fda0003f06270 */
[----:B------:R-:W-:Y:S05]  /*00c0*/  @P0 EXIT ;  /* 0x000000000000094d */ /* 0x000fea0003800000 */
[----:B------:R-:W0:Y:S01]  /*00d0*/  S2UR UR6, SR_CgaCtaId ;  /* 0x00000000000679c3 */ /* 0x000e220000008800 */
[C---:B------:R-:W-:Y:S01]  /*00e0*/  VIADD R2, R13.reuse, 0xffffffff ;  /* 0xffffffff0d027836 */ /* 0x040fe20000000000 */
[----:B------:R-:W-:Y:S01]  /*00f0*/  UMOV UR4, 0x400 ;  /* 0x0000040000047882 */ /* 0x000fe20000000000 */
[----:B------:R-:W-:Y:S01]  /*0100*/  LOP3.LUT R21, R13, 0x7, RZ, 0xc0, !PT ;  /* 0x000000070d157812 */ /* 0x000fe200078ec0ff */
[----:B------:R-:W-:Y:S01]  /*0110*/  UIADD3 UR5, UPT, UPT, UR4, 0x400, URZ ;  /* 0x0000040004057890 */ /* 0x000fe2000fffe0ff */
[----:B------:R-:W-:Y:S01]  /*0120*/  IMAD R15, R17, R13, RZ ;  /* 0x0000000d110f7224 */ /* 0x000fe200078e02ff */
[----:B------:R-:W-:Y:S01]  /*0130*/  ISETP.GE.U32.AND P1, PT, R2, 0x7, PT ;  /* 0x000000070200780c */ /* 0x000fe20003f26070 */
[----:B------:R-:W1:Y:S01]  /*0140*/  LDCU.64 UR8, c[0x0][0x358] ;  /* 0x00006b00ff0877ac */ /* 0x000e620008000a00 */
[----:B------:R-:W-:Y:S01]  /*0150*/  HFMA2 R20, -RZ, RZ, 0, 0 ;  /* 0x00000000ff147431 */ /* 0x000fe200000001ff */
[----:B------:R-:W-:Y:S01]  /*0160*/  ISETP.NE.AND P0, PT, R21, RZ, PT ;  /* 0x000000ff1500720c */ /* 0x000fe20003f05270 */
[----:B------:R-:W-:Y:S01]  /*0170*/  IMAD.MOV.U32 R12, RZ, RZ, RZ ;  /* 0x000000ffff0c7224 */ /* 0x000fe200078e00ff */
[----:B0-----:R-:W-:-:S02]  /*0180*/  ULEA UR4, UR6, UR4, 0x18 ;  /* 0x0000000406047291 */ /* 0x001fc4000f8ec0ff */
[----:B------:R-:W-:-:S04]  /*0190*/  ULEA UR5, UR6, UR5, 0x18 ;  /* 0x0000000506057291 */ /* 0x000fc8000f8ec0ff */
[----:B------:R-:W-:Y:S02]  /*01a0*/  LEA R16, R0, UR4, 0x2 ;  /* 0x0000000400107c11 */ /* 0x000fe4000f8e10ff */
[----:B------:R-:W-:Y:S01]  /*01b0*/  LEA R17, R17, UR5, 0x2 ;  /* 0x0000000511117c11 */ /* 0x000fe2000f8e10ff */
[----:B-1----:R-:W-:Y:S06]  /*01c0*/  @!P1 BRA `(.L_x_0) ;  /* 0x0000000800089947 */ /* 0x002fec0003800000 */
[----:B------:R-:W0:Y:S01]  /*01d0*/  LDC.64 R4, c[0x0][0x380] ;  /* 0x0000e000ff047b82 */ /* 0x000e220000000a00 */
[C---:B------:R-:W-:Y:S01]  /*01e0*/  LOP3.LUT R12, R13.reuse, 0x7ffffff8, RZ, 0xc0, !PT ;  /* 0x7ffffff80d0c7812 */ /* 0x040fe200078ec0ff */
[----:B------:R-:W-:Y:S01]  /*01f0*/  IMAD.MOV.U32 R20, RZ, RZ, RZ ;  /* 0x000000ffff147224 */ /* 0x000fe200078e00ff */
[----:B------:R-:W-:Y:S01]  /*0200*/  ISETP.NE.U32.AND P1, PT, R13, RZ, PT ;  /* 0x000000ff0d00720c */ /* 0x000fe20003f25070 */
[----:B------:R-:W-:Y:S01]  /*0210*/  IMAD.MOV.U32 R19, RZ, RZ, R15 ;  /* 0x000000ffff137224 */ /* 0x000fe200078e000f */
[----:B------:R-:W-:Y:S01]  /*0220*/  MOV R14, R0 ;  /* 0x00000000000e7202 */ /* 0x000fe20000000f00 */
[----:B------:R-:W-:Y:S01]  /*0230*/  IMAD.MOV R18, RZ, RZ, -R12 ;  /* 0x000000ffff127224 */ /* 0x000fe200078e0a0c */
[----:B------:R-:W-:Y:S01]  /*0240*/  UIADD3 UR6, UPT, UPT, UR4, 0x10, URZ ;  /* 0x0000001004067890 */ /* 0x000fe2000fffe0ff */
[----:B------:R-:W1:Y:S01]  /*0250*/  LDC.64 R2, c[0x0][0x388] ;  /* 0x0000e200ff027b82 */ /* 0x000e620000000a00 */
[----:B------:R-:W-:-:S12]  /*0260*/  UIADD3 UR7, UPT, UPT, UR5, 0x10, URZ ;  /* 0x0000001005077890 */ /* 0x000fd8000fffe0ff */
.L_x_1:
[----:B0-----:R-:W-:-:S04]  /*0270*/  IMAD.WIDE R8, R14, 0x4, R4 ;  /* 0x000000040e087825 */ /* 0x001fc800078e0204 */
[----:B-1----:R-:W-:Y:S01]  /*0280*/  IMAD.WIDE.U32 R6, R19, 0x4, R2 ;  /* 0x0000000413067825 */ /* 0x002fe200078e0002 */
[----:B--2---:R-:W2:Y:S04]  /*0290*/  LDG.E R23, desc[UR8][R8.64] ;  /* 0x0000000808177981 */ /* 0x004ea8000c1e1900 */
[----:B------:R-:W3:Y:S01]  /*02a0*/  LDG.E R22, desc[UR8][R6.64] ;  /* 0x0000000806167981 */ /* 0x000ee2000c1e1900 */
[----:B------:R-:W-:-:S03]  /*02b0*/  IMAD.WIDE R10, R13, 0x4, R8 ;  /* 0x000000040d0a7825 */ /* 0x000fc600078e0208 */
[----:B--2---:R-:W-:Y:S04]  /*02c0*/  STS [R16], R23 ;  /* 0x0000001710007388 */ /* 0x004fe80000000800 */
[----:B---3--:R-:W-:Y:S01]  /*02d0*/  STS [R17], R22 ;  /* 0x0000001611007388 */ /* 0x008fe20000000800 */
[----:B------:R-:W-:Y:S06]  /*02e0*/  BAR.RED.POPC.DEFER_BLOCKING 0x0, P1 ;  /* 0x0000000000007b1d */ /* 0x000fec0000814000 */
[----:B------:R-:W-:Y:S04]  /*02f0*/  B2R.RESULT RZ ;  /* 0x0000000000ff731c */ /* 0x000fe800000e4000 */
[----:B------:R-:W-:Y:S04]  /*0300*/  LDS R24, [UR6+-0x10] ;  /* 0xfffff006ff187984 */ /* 0x000fe80008000800 */
[----:B------:R-:W0:Y:S01]  /*0310*/  LDS R25, [UR7+-0x10] ;  /* 0xfffff007ff197984 */ /* 0x000e220008000800 */
[----:B------:R-:W-:Y:S06]  /*0320*/  BAR.RED.POPC.DEFER_BLOCKING 0x0, P1 ;  /* 0x0000000000007b1d */ /* 0x000fec0000814000 */
[----:B------:R-:W-:Y:S04]  /*0330*/  B2R.RESULT RZ ;  /* 0x0000000000ff731c */ /* 0x000fe800000e4000 */
[----:B------:R-:W2:Y:S04]  /*0340*/  LDG.E R27, desc[UR8][R10.64] ;  /* 0x000000080a1b7981 */ /* 0x000ea8000c1e1900 */
[----:B------:R-:W3:Y:S01]  /*0350*/  LDG.E R28, desc[UR8][R6.64+0x4] ;  /* 0x00000408061c7981 */ /* 0x000ee2000c1e1900 */
[----:B------:R-:W-:-:S03]  /*0360*/  IMAD.WIDE R8, R13, 0x4, R10 ;  /* 0x000000040d087825 */ /* 0x000fc600078e020a */
[----:B--2---:R1:W-:Y:S04]  /*0370*/  STS [R16], R27 ;  /* 0x0000001b10007388 */ /* 0x0043e80000000800 */
[----:B---3--:R-:W-:Y:S01]  /*0380*/  STS [R17], R28 ;  /* 0x0000001c11007388 */ /* 0x008fe20000000800 */
[----:B------:R-:W-:Y:S06]  /*0390*/  BAR.RED.POPC.DEFER_BLOCKING 0x0, P1 ;  /* 0x0000000000007b1d */ /* 0x000fec0000814000 */
[----:B------:R-:W-:Y:S04]  /*03a0*/  B2R.RESULT RZ ;  /* 0x0000000000ff731c */ /* 0x000fe800000e4000 */
[----:B------:R-:W-:Y:S04]  /*03b0*/  LDS R22, [UR6+-0xc] ;  /* 0xfffff406ff167984 */ /* 0x000fe80008000800 */
[----:B------:R-:W2:Y:S01]  /*03c0*/  LDS R23, [UR7+-0xc] ;  /* 0xfffff407ff177984 */ /* 0x000ea20008000800 */
[----:B------:R-:W-:Y:S06]  /*03d0*/  BAR.RED.POPC.DEFER_BLOCKING 0x0, P1 ;  /* 0x0000000000007b1d */ /* 0x000fec0000814000 */
[----:B------:R-:W-:Y:S04]  /*03e0*/  B2R.RESULT RZ ;  /* 0x0000000000ff731c */ /* 0x000fe800000e4000 */
[----:B------:R-:W3:Y:S04]  /*03f0*/  LDG.E R29, desc[UR8][R8.64] ;  /* 0x00000008081d7981 */ /* 0x000ee8000c1e1900 */
[----:B-1----:R-:W4:Y:S01]  /*0400*/  LDG.E R27, desc[UR8][R6.64+0x8] ;  /* 0x00000808061b7981 */ /* 0x002f22000c1e1900 */
[----:B------:R-:W-:-:S05]  /*0410*/  I2FP.F32.S32 R11, R20 ;  /* 0x00000014000b7245 */ /* 0x000fca0000201400 */
[----:B0-----:R-:W-:Y:S01]  /*0420*/  FFMA R26, R24, R25, R11 ;  /* 0x00000019181a7223 */ /* 0x001fe2000000000b */
[----:B------:R-:W-:Y:S01]  /*0430*/  IMAD.WIDE R10, R13, 0x4, R8 ;  /* 0x000000040d0a7825 */ /* 0x000fe200078e0208 */
[----:B---3--:R0:W-:Y:S04]  /*0440*/  STS [R16], R29 ;  /* 0x0000001d10007388 */ /* 0x0081e80000000800 */
[----:B----4-:R-:W-:Y:S01]  /*0450*/  STS [R17], R27 ;  /* 0x0000001b11007388 */ /* 0x010fe20000000800 */
[----:B------:R-:W-:Y:S06]  /*0460*/  BAR.RED.POPC.DEFER_BLOCKING 0x0, P1 ;  /* 0x0000000000007b1d */ /* 0x000fec0000814000 */
[----:B------:R-:W-:Y:S04]  /*0470*/  B2R.RESULT RZ ;  /* 0x0000000000ff731c */ /* 0x000fe800000e4000 */
[----:B------:R-:W-:Y:S04]  /*0480*/  LDS R25, [UR6+-0x8] ;  /* 0xfffff806ff197984 */ /* 0x000fe80008000800 */
[----:B------:R-:W1:Y:S01]  /*0490*/  LDS R20, [UR7+-0x8] ;  /* 0xfffff807ff147984 */ /* 0x000e620008000800 */
[----:B------:R-:W-:Y:S06]  /*04a0*/  BAR.RED.POPC.DEFER_BLOCKING 0x0, P1 ;  /* 0x0000000000007b1d */ /* 0x000fec0000814000 */
[----:B------:R-:W-:Y:S04]  /*04b0*/  B2R.RESULT RZ ;  /* 0x0000000000ff731c */ /* 0x000fe800000e4000 */
[----:B0-----:R-:W3:Y:S04]  /*04c0*/  LDG.E R29, desc[UR8][R10.64] ;  /* 0x000000080a1d7981 */ /* 0x001ee8000c1e1900 */
[----:B------:R-:W4:Y:S01]  /*04d0*/  LDG.E R8, desc[UR8][R6.64+0xc] ;  /* 0x00000c0806087981 */ /* 0x000f22000c1e1900 */
[----:B------:R-:W0:Y:S02]  /*04e0*/  F2I.TRUNC.NTZ R26, R26 ;  /* 0x0000001a001a7305 */ /* 0x000e24000020f100 */
[----:B0-----:R-:W-:-:S05]  /*04f0*/  I2FP.F32.S32 R9, R26 ;  /* 0x0000001a00097245 */ /* 0x001fca0000201400 */
[----:B--2---:R-:W-:Y:S01]  /*0500*/  FFMA R28, R22, R23, R9 ;  /* 0x00000017161c7223 */ /* 0x004fe20000000009 */
[----:B------:R-:W-:Y:S01]  /*0510*/  IMAD.WIDE R22, R13, 0x4, R10 ;  /* 0x000000040d167825 */ /* 0x000fe200078e020a */
[----:B---3--:R1:W-:Y:S04]  /*0520*/  STS [R16], R29 ;  /* 0x0000001d10007388 */ /* 0x0083e80000000800 */
[----:B----4-:R-:W-:Y:S01]  /*0530*/  STS [R17], R8 ;  /* 0x0000000811007388 */ /* 0x010fe20000000800 */
        /* <DEDUP_REMOVED lines=8> */
[----:B------:R-:W4:Y:S02]  /*05c0*/  F2I.TRUNC.NTZ R28, R28 ;  /* 0x0000001c001c7305 */ /* 0x000f24000020f100 */
[----:B----4-:R-:W-:-:S05]  /*05d0*/  I2FP.F32.S32 R26, R28 ;  /* 0x0000001c001a7245 */ /* 0x010fca0000201400 */
[----:B-1----:R-:W-:Y:S01]  /*05e0*/  FFMA R29, R25, R20, R26 ;  /* 0x00000014191d7223 */ /* 0x002fe2000000001a */
[----:B--2---:R1:W-:Y:S04]  /*05f0*/  STS [R16], R9 ;  /* 0x0000000910007388 */ /* 0x0043e80000000800 */
[----:B---3--:R2:W-:Y:S01]  /*0600*/  STS [R17], R10 ;  /* 0x0000000a11007388 */ /* 0x0085e20000000800 */
[----:B------:R-:W-:Y:S06]  /*0610*/  BAR.RED.POPC.DEFER_BLOCKING 0x0, P1 ;  /* 0x0000000000007b1d */ /* 0x000fec0000814000 */
[----:B------:R-:W-:Y:S01]  /*0620*/  B2R.RESULT RZ ;  /* 0x0000000000ff731c */ /* 0x000fe200000e4000 */
[----:B-1----:R-:W-:-:S03]  /*0630*/  IMAD.WIDE R8, R13, 0x4, R22 ;  /* 0x000000040d087825 */ /* 0x002fc600078e0216 */
[----:B------:R-:W-:Y:S04]  /*0640*/  LDS R20, [UR6] ;  /* 0x00000006ff147984 */ /* 0x000fe80008000800 */
[----:B------:R-:W1:Y:S01]  /*0650*/  LDS R25, [UR7] ;  /* 0x00000007ff197984 */ /* 0x000e620008000800 */
[----:B------:R-:W-:Y:S06]  /*0660*/  BAR.RED.POPC.DEFER_BLOCKING 0x0, P1 ;  /* 0x0000000000007b1d */ /* 0x000fec0000814000 */
[----:B------:R-:W-:Y:S04]  /*0670*/  B2R.RESULT RZ ;  /* 0x0000000000ff731c */ /* 0x000fe800000e4000 */
[----:B------:R-:W3:Y:S04]  /*0680*/  LDG.E R23, desc[UR8][R8.64] ;  /* 0x0000000808177981 */ /* 0x000ee8000c1e1900 */
[----:B------:R-:W4:Y:S01]  /*0690*/  LDG.E R26, desc[UR8][R6.64+0x14] ;  /* 0x00001408061a7981 */ /* 0x000f22000c1e1900 */
[----:B------:R-:W5:Y:S02]  /*06a0*/  F2I.TRUNC.NTZ R29, R29 ;  /* 0x0000001d001d7305 */ /* 0x000f64000020f100 */
[----:B-----5:R-:W-:-:S05]  /*06b0*/  I2FP.F32.S32 R11, R29 ;  /* 0x0000001d000b7245 */ /* 0x020fca0000201400 */
[----:B0-----:R-:W-:Y:S01]  /*06c0*/  FFMA R22, R24, R27, R11 ;  /* 0x0000001b18167223 */ /* 0x001fe2000000000b */
[C---:B--2---:R-:W-:Y:S01]  /*06d0*/  IMAD.WIDE R10, R13.reuse, 0x4, R8 ;  /* 0x000000040d0a7825 */ /* 0x044fe200078e0208 */
[----:B---3--:R-:W-:Y:S04]  /*06e0*/  STS [R16], R23 ;  /* 0x0000001710007388 */ /* 0x008fe80000000800 */
[----:B----4-:R-:W-:Y:S01]  /*06f0*/  STS [R17], R26 ;  /* 0x0000001a11007388 */ /* 0x010fe20000000800 */
[----:B------:R-:W-:Y:S06]  /*0700*/  BAR.RED.POPC.DEFER_BLOCKING 0x0, P1 ;  /* 0x0000000000007b1d */ /* 0x000fec0000814000 */
[----:B------:R-:W-:Y:S04]  /*0710*/  B2R.RESULT RZ ;  /* 0x0000000000ff731c */ /* 0x000fe800000e4000 */
[----:B------:R-:W-:Y:S04]  /*0720*/  LDS R23, [UR6+0x4] ;  /* 0x00000406ff177984 */ /* 0x000fe80008000800 */
[----:B------:R-:W0:Y:S01]  /*0730*/  LDS R24, [UR7+0x4] ;  /* 0x00000407ff187984 */ /* 0x000e220008000800 */
[----:B------:R-:W-:Y:S06]  /*0740*/  BAR.RED.POPC.DEFER_BLOCKING 0x0, P1 ;  /* 0x0000000000007b1d */ /* 0x000fec0000814000 */
[----:B------:R-:W-:Y:S04]  /*0750*/  B2R.RESULT RZ ;  /* 0x0000000000ff731c */ /* 0x000fe800000e4000 */
[----:B------:R-:W2:Y:S04]  /*0760*/  LDG.E R29, desc[UR8][R10.64] ;  /* 0x000000080a1d7981 */ /* 0x000ea8000c1e1900 */
[----:B------:R-:W3:Y:S01]  /*0770*/  LDG.E R28, desc[UR8][R6.64+0x18] ;  /* 0x00001808061c7981 */ /* 0x000ee2000c1e1900 */
[----:B------:R-:W-:-:S03]  /*0780*/  IMAD.WIDE R8, R13, 0x4, R10 ;  /* 0x000000040d087825 */ /* 0x000fc600078e020a */
[----:B--2---:R-:W-:Y:S04]  /*0790*/  STS [R16], R29 ;  /* 0x0000001d10007388 */ /* 0x004fe80000000800 */
[----:B---3--:R2:W-:Y:S01]  /*07a0*/  STS [R17], R28 ;  /* 0x0000001c11007388 */ /* 0x0085e20000000800 */
[----:B------:R-:W-:Y:S06]  /*07b0*/  BAR.RED.POPC.DEFER_BLOCKING 0x0, P1 ;  /* 0x0000000000007b1d */ /* 0x000fec0000814000 */
[----:B------:R-:W-:Y:S04]  /*07c0*/  B2R.RESULT RZ ;  /* 0x0000000000ff731c */ /* 0x000fe800000e4000 */
[----:B------:R-:W-:Y:S04]  /*07d0*/  LDS R27, [UR6+0x8] ;  /* 0x00000806ff1b7984 */ /* 0x000fe80008000800 */
[----:B------:R-:W3:Y:S01]  /*07e0*/  LDS R26, [UR7+0x8] ;  /* 0x00000807ff1a7984 */ /* 0x000ee20008000800 */
[----:B------:R-:W-:Y:S06]  /*07f0*/  BAR.RED.POPC.DEFER_BLOCKING 0x0, P1 ;  /* 0x0000000000007b1d */ /* 0x000fec0000814000 */
[----:B------:R-:W-:Y:S04]  /*0800*/  B2R.RESULT RZ ;  /* 0x0000000000ff731c */ /* 0x000fe800000e4000 */
[----:B------:R-:W4:Y:S04]  /*0810*/  LDG.E R9, desc[UR8][R8.64] ;  /* 0x0000000808097981 */ /* 0x000f28000c1e1900 */
[----:B--2---:R2:W5:Y:S01]  /*0820*/  LDG.E R28, desc[UR8][R6.64+0x1c] ;  /* 0x00001c08061c7981 */ /* 0x004562000c1e1900 */
[----:B------:R-:W1:Y:S01]  /*0830*/  F2I.TRUNC.NTZ R22, R22 ;  /* 0x0000001600167305 */ /* 0x000e62000020f100 */
[----:B------:R-:W-:Y:S01]  /*0840*/  VIADD R18, R18, 0x8 ;  /* 0x0000000812127836 */ /* 0x000fe20000000000 */
[----:B------:R-:W-:Y:S01]  /*0850*/  LEA R14, R13, R14, 0x3 ;  /* 0x0000000e0d0e7211 */ /* 0x000fe200078e18ff */
[----:B------:R-:W-:-:S03]  /*0860*/  VIADD R19, R19, 0x8 ;  /* 0x0000000813137836 */ /* 0x000fc60000000000 */
[----:B------:R-:W-:Y:S02]  /*0870*/  ISETP.NE.AND P2, PT, R18, RZ, PT ;  /* 0x000000ff1200720c */ /* 0x000fe40003f45270 */
[----:B-1----:R-:W-:-:S05]  /*0880*/  I2FP.F32.S32 R11, R22 ;  /* 0x00000016000b7245 */ /* 0x002fca0000201400 */
[----:B------:R-:W-:-:S06]  /*0890*/  FFMA R11, R20, R25, R11 ;  /* 0x00000019140b7223 */ /* 0x000fcc000000000b */
[----:B------:R-:W1:Y:S02]  /*08a0*/  F2I.TRUNC.NTZ R11, R11 ;  /* 0x0000000b000b7305 */ /* 0x000e64000020f100 */
[----:B-1----:R-:W-:-:S05]  /*08b0*/  I2FP.F32.S32 R10, R11 ;  /* 0x0000000b000a7245 */ /* 0x002fca0000201400 */
[----:B0-----:R-:W-:-:S06]  /*08c0*/  FFMA R10, R23, R24, R10 ;  /* 0x00000018170a7223 */ /* 0x001fcc000000000a */
[----:B------:R-:W2:Y:S02]  /*08d0*/  F2I.TRUNC.NTZ R10, R10 ;  /* 0x0000000a000a7305 */ /* 0x000ea4000020f100 */
[----:B--2---:R-:W-:-:S05]  /*08e0*/  I2FP.F32.S32 R6, R10 ;  /* 0x0000000a00067245 */ /* 0x004fca0000201400 */
[----:B---3--:R-:W-:-:S06]  /*08f0*/  FFMA R6, R27, R26, R6 ;  /* 0x0000001a1b067223 */ /* 0x008fcc0000000006 */
[----:B------:R-:W0:Y:S02]  /*0900*/  F2I.TRUNC.NTZ R6, R6 ;  /* 0x0000000600067305 */ /* 0x000e24000020f100 */
[----:B0-----:R-:W-:Y:S01]  /*0910*/  I2FP.F32.S32 R20, R6 ;  /* 0x0000000600147245 */ /* 0x001fe20000201400 */
[----:B----4-:R-:W-:Y:S04]  /*0920*/  STS [R16], R9 ;  /* 0x0000000910007388 */ /* 0x010fe80000000800 */
[----:B-----5:R-:W-:Y:S01]  /*0930*/  STS [R17], R28 ;  /* 0x0000001c11007388 */ /* 0x020fe20000000800 */
[----:B------:R-:W-:Y:S06]  /*0940*/  BAR.RED.POPC.DEFER_BLOCKING 0x0, P1 ;  /* 0x0000000000007b1d */ /* 0x000fec0000814000 */
[----:B------:R-:W-:Y:S04]  /*0950*/  B2R.RESULT RZ ;  /* 0x0000000000ff731c */ /* 0x000fe800000e4000 */
[----:B------:R-:W-:Y:S01]  /*0960*/  LDS R7, [UR6+0xc] ;  /* 0x00000c06ff077984 */ /* 0x000fe20008000800 */
[----:B------:R-:W-:-:S03]  /*0970*/  UIADD3 UR6, UPT, UPT, UR6, 0x20, URZ ;  /* 0x0000002006067890 */ /* 0x000fc6000fffe0ff */
[----:B------:R-:W0:Y:S01]  /*0980*/  LDS R8, [UR7+0xc] ;  /* 0x00000c07ff087984 */ /* 0x000e220008000800 */
[----:B------:R-:W-:Y:S01]  /*0990*/  UIADD3 UR7, UPT, UPT, UR7, 0x20, URZ ;  /* 0x0000002007077890 */ /* 0x000fe2000fffe0ff */
[----:B0-----:R-:W-:-:S06]  /*09a0*/  FFMA R20, R7, R8, R20 ;  /* 0x0000000807147223 */ /* 0x001fcc0000000014 */
[----:B------:R-:W2:Y:S01]  /*09b0*/  F2I.TRUNC.NTZ R20, R20 ;  /* 0x0000001400147305 */ /* 0x000ea2000020f100 */
[----:B------:R-:W-:Y:S06]  /*09c0*/  BAR.RED.POPC.DEFER_BLOCKING 0x0, P1 ;  /* 0x0000000000007b1d */ /* 0x000fec0000814000 */
[----:B------:R-:W-:Y:S01]  /*09d0*/  B2R.RESULT RZ ;  /* 0x0000000000ff731c */ /* 0x000fe200000e4000 */
[----:B------:R-:W-:Y:S05]  /*09e0*/  @P2 BRA `(.L_x_1) ;  /* 0xfffffff800202947 */ /* 0x000fea000383ffff */
.L_x_0:
[----:B------:R-:W-:Y:S05]  /*09f0*/  @!P0 BRA `(.L_x_2) ;  /* 0x0000000800408947 */ /* 0x000fea0003800000 */
[----:B------:R-:W-:Y:S02]  /*0a00*/  ISETP.GE.U32.AND P1, PT, R21, 0x4, PT ;  /* 0x000000041500780c */ /* 0x000fe40003f26070 */
[----:B------:R-:W-:-:S04]  /*0a10*/  LOP3.LUT R22, R13, 0x3, RZ, 0xc0, !PT ;  /* 0x000000030d167812 */ /* 0x000fc800078ec0ff */
[----:B------:R-:W-:-:S07]  /*0a20*/  ISETP.NE.AND P0, PT, R22, RZ, PT ;  /* 0x000000ff1600720c */ /* 0x000fce0003f05270 */
[----:B------:R-:W-:Y:S06]  /*0a30*/  @!P1 BRA `(.L_x_3) ;  /* 0x0000000400189947 */ /* 0x000fec0003800000 */
[----:B------:R-:W0:Y:S01]  /*0a40*/  LDC.64 R4, c[0x0][0x380] ;  /* 0x0000e000ff047b82 */ /* 0x000e220000000a00 */
[----:B------:R-:W-:Y:S01]  /*0a50*/  IMAD R3, R12, R13, R0 ;  /* 0x0000000d0c037224 */ /* 0x000fe200078e0200 */
[----:B------:R-:W1:Y:S01]  /*0a60*/  LDCU.64 UR6, c[0x0][0x388] ;  /* 0x00007100ff0677ac */ /* 0x000e620008000a00 */
[----:B------:R-:W-:-:S05]  /*0a70*/  IMAD.IADD R9, R15, 0x1, R12 ;  /* 0x000000010f097824 */ /* 0x000fca00078e020c */
[----:B------:R-:W3:Y:S01]  /*0a80*/  LDC.64 R6, c[0x0][0x388] ;  /* 0x0000e200ff067b82 */ /* 0x000ee20000000a00 */
[----:B0-----:R-:W-:-:S05]  /*0a90*/  IMAD.WIDE R4, R3, 0x4, R4 ;  /* 0x0000000403047825 */ /* 0x001fca00078e0204 */
[----:B------:R-:W4:Y:S01]  /*0aa0*/  LDG.E R19, desc[UR8][R4.64] ;  /* 0x0000000804137981 */ /* 0x000f22000c1e1900 */
[----:B---3--:R-:W-:-:S05]  /*0ab0*/  IMAD.WIDE.U32 R6, R9, 0x4, R6 ;  /* 0x0000000409067825 */ /* 0x008fca00078e0006 */
[----:B------:R0:W3:Y:S01]  /*0ac0*/  LDG.E R14, desc[UR8][R6.64] ;  /* 0x00000008060e7981 */ /* 0x0000e2000c1e1900 */
[----:B------:R-:W-:Y:S02]  /*0ad0*/  ISETP.NE.U32.AND P1, PT, R13, RZ, PT ;  /* 0x000000ff0d00720c */ /* 0x000fe40003f25070 */
[----:B------:R-:W-:-:S04]  /*0ae0*/  IADD3 R3, P2, PT, R15, R12, RZ ;  /* 0x0000000c0f037210 */ /* 0x000fc80007f5e0ff */
[----:B------:R-:W-:Y:S02]  /*0af0*/  IADD3.X R8, PT, PT, RZ, RZ, RZ, P2, !PT ;  /* 0x000000ffff087210 */ /* 0x000fe400017fe4ff */
[C---:B-1----:R-:W-:Y:S02]  /*0b00*/  LEA R2, P2, R3.reuse, UR6, 0x2 ;  /* 0x0000000603027c11 */ /* 0x042fe4000f8410ff */
[C---:B------:R-:W-:Y:S02]  /*0b10*/  LEA R9, R12.reuse, UR4, 0x2 ;  /* 0x000000040c097c11 */ /* 0x040fe4000f8e10ff */
[----:B------:R-:W-:Y:S02]  /*0b20*/  LEA.HI.X R3, R3, UR7, R8, 0x2, P2 ;  /* 0x0000000703037c11 */ /* 0x000fe400090f1408 */
[----:B------:R-:W-:Y:S01]  /*0b30*/  LEA R8, R12, UR5, 0x2 ;  /* 0x000000050c087c11 */ /* 0x000fe2000f8e10ff */
[C---:B0-----:R-:W-:Y:S01]  /*0b40*/  IMAD.WIDE R6, R13.reuse, 0x4, R4 ;  /* 0x000000040d067825 */ /* 0x041fe200078e0204 */
[----:B----4-:R-:W-:Y:S04]  /*0b50*/  STS [R16], R19 ;  /* 0x0000001310007388 */ /* 0x010fe80000000800 */
[----:B---3--:R-:W-:Y:S01]  /*0b60*/  STS [R17], R14 ;  /* 0x0000000e11007388 */ /* 0x008fe20000000800 */
[----:B------:R-:W-:Y:S06]  /*0b70*/  BAR.RED.POPC.DEFER_BLOCKING 0x0, P1 ;  /* 0x0000000000007b1d */ /* 0x000fec0000814000 */
[----:B------:R-:W-:Y:S04]  /*0b80*/  B2R.RESULT RZ ;  /* 0x0000000000ff731c */ /* 0x000fe800000e4000 */
[----:B------:R-:W-:Y:S04]  /*0b90*/  LDS R10, [R9] ;  /* 0x00000000090a7984 */ /* 0x000fe80000000800 */
[----:B------:R-:W0:Y:S01]  /*0ba0*/  LDS R11, [R8] ;  /* 0x00000000080b7984 */ /* 0x000e220000000800 */
[----:B------:R-:W-:Y:S06]  /*0bb0*/  BAR.RED.POPC.DEFER_BLOCKING 0x0, P1 ;  /* 0x0000000000007b1d */ /* 0x000fec0000814000 */
[----:B------:R-:W-:Y:S04]  /*0bc0*/  B2R.RESULT RZ ;  /* 0x0000000000ff731c */ /* 0x000fe800000e4000 */
[----:B------:R-:W3:Y:S04]  /*0bd0*/  LDG.E R21, desc[UR8][R6.64] ;  /* 0x0000000806157981 */ /* 0x000ee8000c1e1900 */
[----:B------:R-:W4:Y:S01]  /*0be0*/  LDG.E R18, desc[UR8][R2.64+0x4] ;  /* 0x0000040802127981 */ /* 0x000f22000c1e1900 */
[----:B------:R-:W-:-:S03]  /*0bf0*/  IMAD.WIDE R4, R13, 0x4, R6 ;  /* 0x000000040d047825 */ /* 0x000fc600078e0206 */
[----:B---3--:R-:W-:Y:S04]  /*0c00*/  STS [R16], R21 ;  /* 0x0000001510007388 */ /* 0x008fe80000000800 */
[----:B----4-:R-:W-:Y:S01]  /*0c10*/  STS [R17], R18 ;  /* 0x0000001211007388 */ /* 0x010fe20000000800 */
[----:B------:R-:W-:Y:S06]  /*0c20*/  BAR.RED.POPC.DEFER_BLOCKING 0x0, P1 ;  /* 0x0000000000007b1d */ /* 0x000fec0000814000 */
[----:B------:R-:W-:Y:S04]  /*0c30*/  B2R.RESULT RZ ;  /* 0x0000000000ff731c */ /* 0x000fe800000e4000 */
[----:B------:R-:W-:Y:S04]  /*0c40*/  LDS R14, [R9+0x4] ;  /* 0x00000400090e7984 */ /* 0x000fe80000000800 */
[----:B------:R-:W1:Y:S01]  /*0c50*/  LDS R19, [R8+0x4] ;  /* 0x0000040008137984 */ /* 0x000e620000000800 */
        /* <DEDUP_REMOVED lines=10> */
[----:B------:R-:W3:Y:S01]  /*0d00*/  LDS R21, [R8+0x8] ;  /* 0x0000080008157984 */ /* 0x000ee20000000800 */
[----:B------:R-:W-:Y:S06]  /*0d10*/  BAR.RED.POPC.DEFER_BLOCKING 0x0, P1 ;  /* 0x0000000000007b1d */ /* 0x000fec0000814000 */
[----:B------:R-:W-:Y:S04]  /*0d20*/  B2R.RESULT RZ ;  /* 0x0000000000ff731c */ /* 0x000fe800000e4000 */
[----:B------:R-:W4:Y:S04]  /*0d30*/  LDG.E R7, desc[UR8][R6.64] ;  /* 0x0000000806077981 */ /* 0x000f28000c1e1900 */
[----:B------:R5:W4:Y:S01]  /*0d40*/  LDG.E R26, desc[UR8][R2.64+0xc] ;  /* 0x00000c08021a7981 */ /* 0x000b22000c1e1900 */
[----:B--2---:R-:W-:-:S05]  /*0d50*/  I2FP.F32.S32 R5, R20 ;  /* 0x0000001400057245 */ /* 0x004fca0000201400 */
[----:B0-----:R-:W-:-:S06]  /*0d60*/  FFMA R5, R10, R11, R5 ;  /* 0x0000000b0a057223 */ /* 0x001fcc0000000005 */
[----:B------:R-:W0:Y:S02]  /*0d70*/  F2I.TRUNC.NTZ R5, R5 ;  /* 0x0000000500057305 */ /* 0x000e24000020f100 */
[----:B0-----:R-:W-:-:S05]  /*0d80*/  I2FP.F32.S32 R11, R5 ;  /* 0x00000005000b7245 */ /* 0x001fca0000201400 */
[----:B-1----:R-:W-:-:S06]  /*0d90*/  FFMA R11, R14, R19, R11 ;  /* 0x000000130e0b7223 */ /* 0x002fcc000000000b */
[----:B------:R-:W5:Y:S02]  /*0da0*/  F2I.TRUNC.NTZ R11, R11 ;  /* 0x0000000b000b7305 */ /* 0x000f64000020f100 */
[----:B-----5:R-:W-:-:S05]  /*0db0*/  I2FP.F32.S32 R3, R11 ;  /* 0x0000000b00037245 */ /* 0x020fca0000201400 */
[----:B---3--:R-:W-:-:S06]  /*0dc0*/  FFMA R3, R18, R21, R3 ;  /* 0x0000001512037223 */ /* 0x008fcc0000000003 */
[----:B------:R-:W0:Y:S02]  /*0dd0*/  F2I.TRUNC.NTZ R3, R3 ;  /* 0x0000000300037305 */ /* 0x000e24000020f100 */
[----:B0-----:R-:W-:Y:S01]  /*0de0*/  I2FP.F32.S32 R2, R3 ;  /* 0x0000000300027245 */ /* 0x001fe20000201400 */
[----:B------:R-:W-:Y:S01]  /*0df0*/  VIADD R12, R12, 0x4 ;  /* 0x000000040c0c7836 */ /* 0x000fe20000000000 */
[----:B----4-:R-:W-:Y:S04]  /*0e00*/  STS [R16], R7 ;  /* 0x0000000710007388 */ /* 0x010fe80000000800 */
[----:B------:R-:W-:Y:S01]  /*0e10*/  STS [R17], R26 ;  /* 0x0000001a11007388 */ /* 0x000fe20000000800 */
[----:B------:R-:W-:Y:S06]  /*0e20*/  BAR.RED.POPC.DEFER_BLOCKING 0x0, P1 ;  /* 0x0000000000007b1d */ /* 0x000fec0000814000 */
[----:B------:R-:W-:Y:S04]  /*0e30*/  B2R.RESULT RZ ;  /* 0x0000000000ff731c */ /* 0x000fe800000e4000 */
[----:B------:R-:W-:Y:S04]  /*0e40*/  LDS R9, [R9+0xc] ;  /* 0x00000c0009097984 */ /* 0x000fe80000000800 */
[----:B------:R-:W0:Y:S02]  /*0e50*/  LDS R8, [R8+0xc] ;  /* 0x00000c0008087984 */ /* 0x000e240000000800 */
[----:B0-----:R-:W-:-:S04]  /*0e60*/  FFMA R2, R9, R8, R2 ;  /* 0x0000000809027223 */ /* 0x001fc80000000002 */
[----:B------:R0:W1:Y:S01]  /*0e70*/  F2I.TRUNC.NTZ R20, R2 ;  /* 0x0000000200147305 */ /* 0x000062000020f100 */
[----:B------:R-:W-:Y:S06]  /*0e80*/  BAR.RED.POPC.DEFER_BLOCKING 0x0, P1 ;  /* 0x0000000000007b1d */ /* 0x000fec0000814000 */
[----:B------:R-:W-:Y:S01]  /*0e90*/  B2R.RESULT RZ ;  /* 0x0000000000ff731c */ /* 0x000fe200000e4000 */
.L_x_3:
[----:B------:R-:W-:Y:S05]  /*0ea0*/  @!P0 BRA `(.L_x_2) ;  /* 0x0000000400148947 */ /* 0x000fea0003800000 */
[----:B------:R-:W-:Y:S02]  /*0eb0*/  ISETP.NE.AND P1, PT, R22, 0x1, PT ;  /* 0x000000011600780c */ /* 0x000fe40003f25270 */
[----:B0-----:R-:W-:-:S04]  /*0ec0*/  LOP3.LUT R2, R13, 0x1, RZ, 0xc0, !PT ;  /* 0x000000010d027812 */ /* 0x001fc800078ec0ff */
[----:B------:R-:W-:-:S07]  /*0ed0*/  ISETP.NE.U32.AND P0, PT, R2, 0x1, PT ;  /* 0x000000010200780c */ /* 0x000fce0003f05070 */
[----:B------:R-:W-:Y:S06]  /*0ee0*/  @!P1 BRA `(.L_x_4) ;  /* 0x0000000000a89947 */ /* 0x000fec0003800000 */
[----:B------:R-:W0:Y:S01]  /*0ef0*/  LDC.64 R4, c[0x0][0x380] ;  /* 0x0000e000ff047b82 */ /* 0x000e220000000a00 */
[----:B------:R-:W-:Y:S01]  /*0f00*/  IADD3 R9, PT, PT, R15, R12, RZ ;  /* 0x0000000c0f097210 */ /* 0x000fe20007ffe0ff */
[----:B------:R-:W-:Y:S01]  /*0f10*/  IMAD R7, R12, R13, R0 ;  /* 0x0000000d0c077224 */ /* 0x000fe200078e0200 */
[----:B------:R-:W3:Y:S05]  /*0f20*/  LDCU.64 UR6, c[0x0][0x388] ;  /* 0x00007100ff0677ac */ /* 0x000eea0008000a00 */
[----:B------:R-:W4:Y:S01]  /*0f30*/  LDC.64 R2, c[0x0][0x388] ;  /* 0x0000e200ff027b82 */ /* 0x000f220000000a00 */
[----:B0-----:R-:W-:-:S04]  /*0f40*/  IMAD.WIDE R4, R7, 0x4, R4 ;  /* 0x0000000407047825 */ /* 0x001fc800078e0204 */
[----:B----4-:R-:W-:Y:S02]  /*0f50*/  IMAD.WIDE.U32 R6, R9, 0x4, R2 ;  /* 0x0000000409067825 */ /* 0x010fe400078e0002 */
[----:B------:R0:W4:Y:S04]  /*0f60*/  LDG.E R9, desc[UR8][R4.64] ;  /* 0x0000000804097981 */ /* 0x000128000c1e1900 */
[----:B------:R-:W5:Y:S01]  /*0f70*/  LDG.E R6, desc[UR8][R6.64] ;  /* 0x0000000806067981 */ /* 0x000f62000c1e1900 */
[----:B------:R-:W-:Y:S02]  /*0f80*/  ISETP.NE.U32.AND P1, PT, R13, RZ, PT ;  /* 0x000000ff0d00720c */ /* 0x000fe40003f25070 */
[----:B------:R-:W-:Y:S02]  /*0f90*/  IADD3 R3, P2, PT, R15, R12, RZ ;  /* 0x0000000c0f037210 */ /* 0x000fe40007f5e0ff */
[C---:B------:R-:W-:Y:S01]  /*0fa0*/  LEA R10, R12.reuse, UR4, 0x2 ;  /* 0x000000040c0a7c11 */ /* 0x040fe2000f8e10ff */
[----:B0-----:R-:W-:Y:S01]  /*0fb0*/  IMAD.WIDE R4, R13, 0x4, R4 ;  /* 0x000000040d047825 */ /* 0x001fe200078e0204 */
[----:B------:R-:W-:-:S03]  /*0fc0*/  LEA R14, R12, UR5, 0x2 ;  /* 0x000000050c0e7c11 */ /* 0x000fc6000f8e10ff */
[----:B------:R-:W-:Y:S01]  /*0fd0*/  IMAD.X R8, RZ, RZ, RZ, P2 ;  /* 0x000000ffff087224 */ /* 0x000fe200010e06ff */
[----:B---3--:R-:W-:-:S04]  /*0fe0*/  LEA R2, P2, R3, UR6, 0x2 ;  /* 0x0000000603027c11 */ /* 0x008fc8000f8410ff */
[----:B------:R-:W-:Y:S01]  /*0ff0*/  LEA.HI.X R3, R3, UR7, R8, 0x2, P2 ;  /* 0x0000000703037c11 */ /* 0x000fe200090f1408 */
[----:B----4-:R-:W-:Y:S04]  /*1000*/  STS [R16], R9 ;  /* 0x0000000910007388 */ /* 0x010fe80000000800 */
[----:B-----5:R-:W-:Y:S01]  /*1010*/  STS [R17], R6 ;  /* 0x0000000611007388 */ /* 0x020fe20000000800 */
        /* <DEDUP_REMOVED lines=8> */
[----:B-12---:R-:W-:-:S02]  /*10a0*/  I2FP.F32.S32 R20, R20 ;  /* 0x0000001400147245 */ /* 0x006fc40000201400 */
[----:B------:R-:W-:-:S03]  /*10b0*/  IADD3 R12, PT, PT, R12, 0x2, RZ ;  /* 0x000000020c0c7810 */ /* 0x000fc60007ffe0ff */
[----:B0-----:R-:W-:-:S06]  /*10c0*/  FFMA R7, R7, R8, R20 ;  /* 0x0000000807077223 */ /* 0x001fcc0000000014 */
[----:B------:R-:W0:Y:S02]  /*10d0*/  F2I.TRUNC.NTZ R7, R7 ;  /* 0x0000000700077305 */ /* 0x000e24000020f100 */
[----:B0-----:R-:W-:Y:S01]  /*10e0*/  I2FP.F32.S32 R11, R7 ;  /* 0x00000007000b7245 */ /* 0x001fe20000201400 */
[----:B---3--:R-:W-:Y:S04]  /*10f0*/  STS [R16], R5 ;  /* 0x0000000510007388 */ /* 0x008fe80000000800 */
[----:B----4-:R-:W-:Y:S01]  /*1100*/  STS [R17], R2 ;  /* 0x0000000211007388 */ /* 0x010fe20000000800 */
[----:B------:R-:W-:Y:S06]  /*1110*/  BAR.RED.POPC.DEFER_BLOCKING 0x0, P1 ;  /* 0x0000000000007b1d */ /* 0x000fec0000814000 */
[----:B------:R-:W-:Y:S04]  /*1120*/  B2R.RESULT RZ ;  /* 0x0000000000ff731c */ /* 0x000fe800000e4000 */
[----:B------:R-:W-:Y:S04]  /*1130*/  LDS R6, [R10+0x4] ;  /* 0x000004000a067984 */ /* 0x000fe80000000800 */
[----:B------:R-:W0:Y:S02]  /*1140*/  LDS R9, [R14+0x4] ;  /* 0x000004000e097984 */ /* 0x000e240000000800 */
[----:B0-----:R-:W-:-:S04]  /*1150*/  FFMA R6, R6, R9, R11 ;  /* 0x0000000906067223 */ /* 0x001fc8000000000b */
[----:B------:R0:W3:Y:S01]  /*1160*/  F2I.TRUNC.NTZ R20, R6 ;  /* 0x0000000600147305 */ /* 0x0000e2000020f100 */
[----:B------:R-:W-:Y:S06]  /*1170*/  BAR.RED.POPC.DEFER_BLOCKING 0x0, P1 ;  /* 0x0000000000007b1d */ /* 0x000fec0000814000 */
[----:B------:R-:W-:Y:S01]  /*1180*/  B2R.RESULT RZ ;  /* 0x0000000000ff731c */ /* 0x000fe200000e4000 */
.L_x_4:
[----:B------:R-:W-:Y:S05]  /*1190*/  @P0 BRA `(.L_x_2) ;  /* 0x0000000000580947 */ /* 0x000fea0003800000 */
[----:B------:R-:W4:Y:S01]  /*11a0*/  LDC.64 R2, c[0x0][0x380] ;  /* 0x0000e000ff027b82 */ /* 0x000f220000000a00 */
[----:B------:R-:W-:Y:S02]  /*11b0*/  IMAD R7, R12, R13, R0 ;  /* 0x0000000d0c077224 */ /* 0x000fe400078e0200 */
[----:B------:R-:W-:-:S05]  /*11c0*/  IMAD.IADD R9, R15, 0x1, R12 ;  /* 0x000000010f097824 */ /* 0x000fca00078e020c */
[----:B------:R-:W5:Y:S01]  /*11d0*/  LDC.64 R4, c[0x0][0x388] ;  /* 0x0000e200ff047b82 */ /* 0x000f620000000a00 */
[----:B----4-:R-:W-:-:S06]  /*11e0*/  IMAD.WIDE R2, R7, 0x4, R2 ;  /* 0x0000000407027825 */ /* 0x010fcc00078e0202 */
[----:B------:R-:W4:Y:S01]  /*11f0*/  LDG.E R3, desc[UR8][R2.64] ;  /* 0x0000000802037981 */ /* 0x000f22000c1e1900 */
[----:B-----5:R-:W-:-:S06]  /*1200*/  IMAD.WIDE.U32 R4, R9, 0x4, R4 ;  /* 0x0000000409047825 */ /* 0x020fcc00078e0004 */
[----:B------:R-:W5:Y:S01]  /*1210*/  LDG.E R4, desc[UR8][R4.64] ;  /* 0x0000000804047981 */ /* 0x000f62000c1e1900 */
[----:B------:R-:W-:Y:S02]  /*1220*/  ISETP.NE.U32.AND P0, PT, R13, RZ, PT ;  /* 0x000000ff0d00720c */ /* 0x000fe40003f05070 */
[C---:B0-----:R-:W-:Y:S02]  /*1230*/  LEA R6, R12.reuse, UR4, 0x2 ;  /* 0x000000040c067c11 */ /* 0x041fe4000f8e10ff */
[----:B------:R-:W-:Y:S02]  /*1240*/  LEA R12, R12, UR5, 0x2 ;  /* 0x000000050c0c7c11 */ /* 0x000fe4000f8e10ff */
[----:B-123--:R-:W-:Y:S01]  /*1250*/  I2FP.F32.S32 R9, R20 ;  /* 0x0000001400097245 */ /* 0x00efe20000201400 */
[----:B----4-:R-:W-:Y:S04]  /*1260*/  STS [R16], R3 ;  /* 0x0000000310007388 */ /* 0x010fe80000000800 */
[----:B-----5:R-:W-:Y:S02]  /*1270*/  STS [R17], R4 ;  /* 0x0000000411007388 */ /* 0x020fe40000000800 */
[----:B------:R-:W-:Y:S06]  /*1280*/  BAR.RED.POPC.DEFER_BLOCKING 0x0, P0 ;  /* 0x0000000000007b1d */ /* 0x000fec0000014000 */
[----:B------:R-:W-:Y:S04]  /*1290*/  B2R.RESULT RZ ;  /* 0x0000000000ff731c */ /* 0x000fe800000e4000 */
[----:B------:R-:W-:Y:S04]  /*12a0*/  LDS R6, [R6] ;  /* 0x0000000006067984 */ /* 0x000fe80000000800 */
[----:B------:R-:W0:Y:S02]  /*12b0*/  LDS R7, [R12] ;  /* 0x000000000c077984 */ /* 0x000e240000000800 */
[----:B0-----:R-:W-:-:S04]  /*12c0*/  FFMA R7, R6, R7, R9 ;  /* 0x0000000706077223 */ /* 0x001fc80000000009 */
[----:B------:R4:W0:Y:S01]  /*12d0*/  F2I.TRUNC.NTZ R20, R7 ;  /* 0x0000000700147305 */ /* 0x000822000020f100 */
[----:B------:R-:W-:Y:S06]  /*12e0*/  BAR.RED.POPC.DEFER_BLOCKING 0x0, P0 ;  /* 0x0000000000007b1d */ /* 0x000fec0000014000 */
[----:B------:R-:W-:Y:S01]  /*12f0*/  B2R.RESULT RZ ;  /* 0x0000000000ff731c */ /* 0x000fe200000e4000 */
.L_x_2:
[----:B0-----:R-:W0:Y:S01]  /*1300*/  LDC.64 R2, c[0x0][0x390] ;  /* 0x0000e400ff027b82 */ /* 0x001e220000000a00 */
[----:B------:R-:W-:Y:S02]  /*1310*/  IADD3 R15, PT, PT, R0, R15, RZ ;  /* 0x0000000f000f7210 */ /* 0x000fe40007ffe0ff */
[----:B-123--:R-:W-:-:S03]  /*1320*/  I2FP.F32.S32 R5, R20 ;  /* 0x0000001400057245 */ /* 0x00efc60000201400 */
[----:B0-----:R-:W-:-:S05]  /*1330*/  IMAD.WIDE R2, R15, 0x4, R2 ;  /* 0x000000040f027825 */ /* 0x001fca00078e0202 */
[----:B------:R-:W-:Y:S01]  /*1340*/  STG.E desc[UR8][R2.64], R5 ;  /* 0x0000000502007986 */ /* 0x000fe2000c101908 */
[----:B------:R-:W-:Y:S05]  /*1350*/  EXIT ;  /* 0x000000000000794d */ /* 0x000fea0003800000 */
.L_x_5:
[----:B------:R-:W-:-:S00]  /*1360*/  BRA `(.L_x_5) ;  /* 0xfffffffc00fc7947 */ /* 0x000fc0000383ffff */
[----:B------:R-:W-:-:S00]  /*1370*/  NOP ;  /* 0x0000000000007918 */ /* 0x000fc00000000000 */
        /* <DEDUP_REMOVED lines=8> */
.L_x_6:


//--------------------- .nv.shared._Z14tiledmatrixMulPfS_S_i --------------------------
	.section	.nv.shared._Z14tiledmatrixMulPfS_S_i,"aw",@nobits
	.sectionflags	@""
	.align	4
.nv.shared._Z14tiledmatrixMulPfS_S_i:
	.zero		3072


//--------------------- .nv.shared.reserved.0     --------------------------
	.section	.nv.shared.reserved.0,"aw",@nobits
	.weak		__nv_reservedSMEM_offset_0_alias
	.size		__nv_reservedSMEM_offset_0_alias, 0, 64
	.other		__nv_reservedSMEM_offset_0_alias,@"STO_CUDA_RESERVED_SHARED STV_DEFAULT"
__nv_reservedSMEM_offset_0_alias:
	.zero		0
	.zero		64


//--------------------- .nv.constant0._Z14tiledmatrixMulPfS_S_i --------------------------
	.section	.nv.constant0._Z14tiledmatrixMulPfS_S_i,"a",@progbits
	.sectionflags	@""
	.align	4
.nv.constant0._Z14tiledmatrixMulPfS_S_i:
	.zero		924


//--------------------- SYMBOLS --------------------------

	.type		.nv.reservedSmem.offset0,@object
	.size		.nv.reservedSmem.offset0,0x4
	.type		.nv.reservedSmem.cap,@object
	.size		.nv.reservedSmem.cap,0x4
